//
// Generated by NVIDIA NVVM Compiler
//
// Compiler Build ID: CL-36424714
// Cuda compilation tools, release 13.0, V13.0.88
// Based on NVVM 20.0.0
//

.version 9.0
.target sm_100
.address_size 64

	// .globl	_Z15matrixMulKernelPfS_S_i
// _ZZ15matrixMulKernelPfS_S_iE6tile_A has been demoted
// _ZZ15matrixMulKernelPfS_S_iE6tile_B has been demoted

.visible .entry _Z15matrixMulKernelPfS_S_i(
	.param .u64 .ptr .align 1 _Z15matrixMulKernelPfS_S_i_param_0,
	.param .u64 .ptr .align 1 _Z15matrixMulKernelPfS_S_i_param_1,
	.param .u64 .ptr .align 1 _Z15matrixMulKernelPfS_S_i_param_2,
	.param .u32 _Z15matrixMulKernelPfS_S_i_param_3
)
{
	.reg .pred 	%p<8>;
	.reg .b32 	%r<43>;
	.reg .b32 	%f<63>;
	.reg .b64 	%rd<13>;
	// demoted variable
	.shared .align 4 .b8 _ZZ15matrixMulKernelPfS_S_iE6tile_A[1024];
	// demoted variable
	.shared .align 4 .b8 _ZZ15matrixMulKernelPfS_S_iE6tile_B[1024];
	ld.param.u64 	%rd4, [_Z15matrixMulKernelPfS_S_i_param_0];
	ld.param.u64 	%rd5, [_Z15matrixMulKernelPfS_S_i_param_1];
	ld.param.u64 	%rd6, [_Z15matrixMulKernelPfS_S_i_param_2];
	ld.param.u32 	%r24, [_Z15matrixMulKernelPfS_S_i_param_3];
	mov.u32 	%r25, %ctaid.y;
	shl.b32 	%r26, %r25, 4;
	mov.u32 	%r40, %tid.y;
	add.s32 	%r2, %r26, %r40;
	mov.u32 	%r27, %ctaid.x;
	shl.b32 	%r3, %r27, 4;
	mov.u32 	%r38, %tid.x;
	add.s32 	%r5, %r3, %r38;
	setp.lt.s32 	%p1, %r24, 1;
	mov.f32 	%f62, 0f00000000;
	@%p1 bra 	$L__BB0_7;
	add.s32 	%r28, %r24, 15;
	shr.u32 	%r29, %r28, 4;
	shl.b32 	%r30, %r40, 6;
	mov.u32 	%r31, _ZZ15matrixMulKernelPfS_S_iE6tile_A;
	add.s32 	%r6, %r31, %r30;
	shl.b32 	%r32, %r38, 2;
	add.s32 	%r7, %r6, %r32;
	mov.u32 	%r33, _ZZ15matrixMulKernelPfS_S_iE6tile_B;
	add.s32 	%r9, %r33, %r32;
	add.s32 	%r8, %r9, %r30;
	neg.s32 	%r42, %r29;
	mad.lo.s32 	%r34, %r40, %r24, %r38;
	add.s32 	%r41, %r34, %r3;
	shl.b32 	%r12, %r24, 4;
	mad.lo.s32 	%r39, %r24, %r2, %r38;
	cvta.to.global.u64 	%rd1, %rd4;
	cvta.to.global.u64 	%rd2, %rd5;
	mov.f32 	%f62, 0f00000000;
$L__BB0_2:
	setp.ge.u32 	%p2, %r2, %r24;
	mul.wide.s32 	%rd7, %r39, 4;
	add.s64 	%rd3, %rd1, %rd7;
	setp.ge.s32 	%p3, %r38, %r24;
	mov.f32 	%f60, 0f00000000;
	or.pred  	%p4, %p2, %p3;
	@%p4 bra 	$L__BB0_4;
	ld.global.f32 	%f60, [%rd3];
$L__BB0_4:
	st.shared.f32 	[%r7], %f60;
	mov.f32 	%f61, 0f00000000;
	max.s32 	%r35, %r5, %r40;
	setp.ge.s32 	%p5, %r35, %r24;
	@%p5 bra 	$L__BB0_6;
	mul.wide.s32 	%rd8, %r41, 4;
	add.s64 	%rd9, %rd2, %rd8;
	ld.global.f32 	%f61, [%rd9];
$L__BB0_6:
	st.shared.f32 	[%r8], %f61;
	bar.sync 	0;
	ld.shared.f32 	%f12, [%r6];
	ld.shared.f32 	%f13, [%r9];
	fma.rn.f32 	%f14, %f12, %f13, %f62;
	ld.shared.f32 	%f15, [%r6+4];
	ld.shared.f32 	%f16, [%r9+64];
	fma.rn.f32 	%f17, %f15, %f16, %f14;
	ld.shared.f32 	%f18, [%r6+8];
	ld.shared.f32 	%f19, [%r9+128];
	fma.rn.f32 	%f20, %f18, %f19, %f17;
	ld.shared.f32 	%f21, [%r6+12];
	ld.shared.f32 	%f22, [%r9+192];
	fma.rn.f32 	%f23, %f21, %f22, %f20;
	ld.shared.f32 	%f24, [%r6+16];
	ld.shared.f32 	%f25, [%r9+256];
	fma.rn.f32 	%f26, %f24, %f25, %f23;
	ld.shared.f32 	%f27, [%r6+20];
	ld.shared.f32 	%f28, [%r9+320];
	fma.rn.f32 	%f29, %f27, %f28, %f26;
	ld.shared.f32 	%f30, [%r6+24];
	ld.shared.f32 	%f31, [%r9+384];
	fma.rn.f32 	%f32, %f30, %f31, %f29;
	ld.shared.f32 	%f33, [%r6+28];
	ld.shared.f32 	%f34, [%r9+448];
	fma.rn.f32 	%f35, %f33, %f34, %f32;
	ld.shared.f32 	%f36, [%r6+32];
	ld.shared.f32 	%f37, [%r9+512];
	fma.rn.f32 	%f38, %f36, %f37, %f35;
	ld.shared.f32 	%f39, [%r6+36];
	ld.shared.f32 	%f40, [%r9+576];
	fma.rn.f32 	%f41, %f39, %f40, %f38;
	ld.shared.f32 	%f42, [%r6+40];
	ld.shared.f32 	%f43, [%r9+640];
	fma.rn.f32 	%f44, %f42, %f43, %f41;
	ld.shared.f32 	%f45, [%r6+44];
	ld.shared.f32 	%f46, [%r9+704];
	fma.rn.f32 	%f47, %f45, %f46, %f44;
	ld.shared.f32 	%f48, [%r6+48];
	ld.shared.f32 	%f49, [%r9+768];
	fma.rn.f32 	%f50, %f48, %f49, %f47;
	ld.shared.f32 	%f51, [%r6+52];
	ld.shared.f32 	%f52, [%r9+832];
	fma.rn.f32 	%f53, %f51, %f52, %f50;
	ld.shared.f32 	%f54, [%r6+56];
	ld.shared.f32 	%f55, [%r9+896];
	fma.rn.f32 	%f56, %f54, %f55, %f53;
	ld.shared.f32 	%f57, [%r6+60];
	ld.shared.f32 	%f58, [%r9+960];
	fma.rn.f32 	%f62, %f57, %f58, %f56;
	bar.sync 	0;
	add.s32 	%r42, %r42, 1;
	setp.ne.s32 	%p6, %r42, 0;
	add.s32 	%r41, %r41, %r12;
	add.s32 	%r40, %r40, 16;
	add.s32 	%r39, %r39, 16;
	add.s32 	%r38, %r38, 16;
	@%p6 bra 	$L__BB0_2;
$L__BB0_7:
	max.s32 	%r36, %r2, %r5;
	setp.ge.s32 	%p7, %r36, %r24;
	@%p7 bra 	$L__BB0_9;
	mad.lo.s32 	%r37, %r24, %r2, %r5;
	cvta.to.global.u64 	%rd10, %rd6;
	mul.wide.s32 	%rd11, %r37, 4;
	add.s64 	%rd12, %rd10, %rd11;
	st.global.f32 	[%rd12], %f62;
$L__BB0_9:
	ret;

}


// ===== COMPILED SASS (sm_100) =====

	.target	sm_100

	.elftype	@"ET_EXEC"


//--------------------- .note.nv.tkinfo           --------------------------
	.section	.note.nv.tkinfo,"",@"SHT_NOTE"
	.sectionflags	@"SHF_NOTE_NV_TKINFO"
	.tkinfo
        /*0018*/ 	.word	0x00000002
        /*0030*/ 	.string	""
        /*0030*/ 	.string	"ptxas"
        /*0030*/ 	.string	"Cuda compilation tools, release 13.0, V13.0.88"
        /*0030*/ 	.string	"Build cuda_13.0.r13.0/compiler.36424714_0"
        /*0030*/ 	.string	"-arch sm_100 -m 64 "



//--------------------- .note.nv.cuinfo           --------------------------
	.section	.note.nv.cuinfo,"",@"SHT_NOTE"
	.sectionflags	@"SHF_NOTE_NV_CUINFO"
        /*0018*/ 	.short	0x0002
        /*001a*/ 	.short	0x0064
        /*001c*/ 	.short	0x0082
	.zero		2


//--------------------- .nv.info                  --------------------------
	.section	.nv.info,"",@"SHT_CUDA_INFO"
	.align	4


	//----- nvinfo : EIATTR_REGCOUNT
	.align		4
        /*0000*/ 	.byte	0x04, 0x2f
        /*0002*/ 	.short	(.L_1 - .L_0)
	.align		4
.L_0:
        /*0004*/ 	.word	index@(_Z15matrixMulKernelPfS_S_i)
        /*0008*/ 	.word	0x00000020


	//----- nvinfo : EIATTR_FRAME_SIZE
	.align		4
.L_1:
        /*000c*/ 	.byte	0x04, 0x11
        /*000e*/ 	.short	(.L_3 - .L_2)
	.align		4
.L_2:
        /*0010*/ 	.word	index@(_Z15matrixMulKernelPfS_S_i)
        /*0014*/ 	.word	0x00000000


	//----- nvinfo : EIATTR_MIN_STACK_SIZE
	.align		4
.L_3:
        /*0018*/ 	.byte	0x04, 0x12
        /*001a*/ 	.short	(.L_5 - .L_4)
	.align		4
.L_4:
        /*001c*/ 	.word	index@(_Z15matrixMulKernelPfS_S_i)
        /*0020*/ 	.word	0x00000000
.L_5:


//--------------------- .nv.compat                --------------------------
	.section	.nv.compat,"",@"SHT_CUDA_COMPAT_INFO"
	.align	4
        /*0000*/ 	.byte	0x02, 0x09, 0x00, 0x00, 0x02, 0x02, 0x01, 0x00, 0x02, 0x05, 0x05, 0x00, 0x03, 0x07, 0x01, 0x01
        /*0010*/ 	.byte	0x02, 0x03, 0x00, 0x00, 0x02, 0x06, 0x01, 0x00, 0x04, 0x0b, 0x08, 0x00, 0x09, 0x00, 0x00, 0x00
        /*0020*/ 	.byte	0x00, 0x00, 0x00, 0x00


//--------------------- .nv.info._Z15matrixMulKernelPfS_S_i --------------------------
	.section	.nv.info._Z15matrixMulKernelPfS_S_i,"",@"SHT_CUDA_INFO"
	.sectionflags	@""
	.align	4


	//----- nvinfo : EIATTR_CUDA_API_VERSION
	.align		4
        /*0000*/ 	.byte	0x04, 0x37
        /*0002*/ 	.short	(.L_7 - .L_6)
.L_6:
        /*0004*/ 	.word	0x00000082


	//----- nvinfo : EIATTR_KPARAM_INFO
	.align		4
.L_7:
        /*0008*/ 	.byte	0x04, 0x17
        /*000a*/ 	.short	(.L_9 - .L_8)
.L_8:
        /*000c*/ 	.word	0x00000000
        /*0010*/ 	.short	0x0003
        /*0012*/ 	.short	0x0018
        /*0014*/ 	.byte	0x00, 0xf0, 0x11, 0x00


	//----- nvinfo : EIATTR_KPARAM_INFO
	.align		4
.L_9:
        /*0018*/ 	.byte	0x04, 0x17
        /*001a*/ 	.short	(.L_11 - .L_10)
.L_10:
        /*001c*/ 	.word	0x00000000
        /*0020*/ 	.short	0x0002
        /*0022*/ 	.short	0x0010
        /*0024*/ 	.byte	0x00, 0xf5, 0x21, 0x00


	//----- nvinfo : EIATTR_KPARAM_INFO
	.align		4
.L_11:
        /*0028*/ 	.byte	0x04, 0x17
        /*002a*/ 	.short	(.L_13 - .L_12)
.L_12:
        /*002c*/ 	.word	0x00000000
        /*0030*/ 	.short	0x0001
        /*0032*/ 	.short	0x0008
        /*0034*/ 	.byte	0x00, 0xf5, 0x21, 0x00


	//----- nvinfo : EIATTR_KPARAM_INFO
	.align		4
.L_13:
        /*0038*/ 	.byte	0x04, 0x17
        /*003a*/ 	.short	(.L_15 - .L_14)
.L_14:
        /*003c*/ 	.word	0x00000000
        /*0040*/ 	.short	0x0000
        /*0042*/ 	.short	0x0000
        /*0044*/ 	.byte	0x00, 0xf5, 0x21, 0x00


	//----- nvinfo : EIATTR_SPARSE_MMA_MASK
	.align		4
.L_15:
        /*0048*/ 	.byte	0x03, 0x50
        /*004a*/ 	.short	0x0000


	//----- nvinfo : EIATTR_MAXREG_COUNT
	.align		4
        /*004c*/ 	.byte	0x03, 0x1b
        /*004e*/ 	.short	0x00ff


	//----- nvinfo : EIATTR_NUM_BARRIERS
	.align		4
        /*0050*/ 	.byte	0x02, 0x4c
        /*0052*/ 	.byte	0x01
	.zero		1


	//----- nvinfo : EIATTR_MERCURY_ISA_VERSION
	.align		4
        /*0054*/ 	.byte	0x03, 0x5f
        /*0056*/ 	.short	0x0101


	//----- nvinfo : EIATTR_VRC_CTA_INIT_COUNT
	.align		4
        /*0058*/ 	.byte	0x02, 0x4a
	.zero		1
	.zero		1


	//----- nvinfo : EIATTR_EXIT_INSTR_OFFSETS
	.align		4
        /*005c*/ 	.byte	0x04, 0x1c
        /*005e*/ 	.short	(.L_17 - .L_16)


	//   ....[0]....
.L_16:
        /*0060*/ 	.word	0x000005c0


	//   ....[1]....
        /*0064*/ 	.word	0x00000610


	//----- nvinfo : EIATTR_CBANK_PARAM_SIZE
	.align		4
.L_17:
        /*0068*/ 	.byte	0x03, 0x19
        /*006a*/ 	.short	0x001c


	//----- nvinfo : EIATTR_PARAM_CBANK
	.align		4
        /*006c*/ 	.byte	0x04, 0x0a
        /*006e*/ 	.short	(.L_19 - .L_18)
	.align		4
.L_18:
        /*0070*/ 	.word	index@(.nv.constant0._Z15matrixMulKernelPfS_S_i)
        /*0074*/ 	.short	0x0380
        /*0076*/ 	.short	0x001c


	//----- nvinfo : EIATTR_SW_WAR
	.align		4
.L_19:
        /*0078*/ 	.byte	0x04, 0x36
        /*007a*/ 	.short	(.L_21 - .L_20)
.L_20:
        /*007c*/ 	.word	0x00000008
.L_21:


//--------------------- .nv.callgraph             --------------------------
	.section	.nv.callgraph,"",@"SHT_CUDA_CALLGRAPH"
	.align	4
	.sectionentsize	8
	.align		4
        /*0000*/ 	.word	0x00000000
	.align		4
        /*0004*/ 	.word	0xffffffff
	.align		4
        /*0008*/ 	.word	0x00000000
	.align		4
        /*000c*/ 	.word	0xfffffffe
	.align		4
        /*0010*/ 	.word	0x00000000
	.align		4
        /*0014*/ 	.word	0xfffffffd
	.align		4
        /*0018*/ 	.word	0x00000000
	.align		4
        /*001c*/ 	.word	0xfffffffc


//--------------------- .text._Z15matrixMulKernelPfS_S_i --------------------------
	.section	.text._Z15matrixMulKernelPfS_S_i,"ax",@progbits
	.align	128
        .global         _Z15matrixMulKernelPfS_S_i
        .type           _Z15matrixMulKernelPfS_S_i,@function
        .size           _Z15matrixMulKernelPfS_S_i,(.L_x_3 - _Z15matrixMulKernelPfS_S_i)
        .other          _Z15matrixMulKernelPfS_S_i,@"STO_CUDA_ENTRY STV_DEFAULT"
_Z15matrixMulKernelPfS_S_i:
.text._Z15matrixMulKernelPfS_S_i:
[----:B------:R-:W-:Y:S01]  /*0000*/  LDC R1, c[0x0][0x37c] ;  /* 0x0000df00ff017b82 */ /* 0x000fe20000000800 */
[----:B------:R-:W0:Y:S01]  /*0010*/  LDCU UR4, c[0x0][0x398] ;  /* 0x00007300ff0477ac */ /* 0x000e220008000800 */
[----:B------:R-:W1:Y:S01]  /*0020*/  S2R R5, SR_CTAID.Y ;  /* 0x0000000000057919 */ /* 0x000e620000002600 */
[----:B------:R-:W-:Y:S01]  /*0030*/  HFMA2 R25, -RZ, RZ, 0, 0 ;  /* 0x00000000ff197431 */ /* 0x000fe200000001ff */
[----:B------:R-:W2:Y:S01]  /*0040*/  LDCU.64 UR8, c[0x0][0x358] ;  /* 0x00006b00ff0877ac */ /* 0x000ea20008000a00 */
[----:B------:R-:W1:Y:S01]  /*0050*/  S2R R3, SR_TID.Y ;  /* 0x0000000000037919 */ /* 0x000e620000002200 */
[----:B------:R-:W3:Y:S01]  /*0060*/  S2R R10, SR_CTAID.X ;  /* 0x00000000000a7919 */ /* 0x000ee20000002500 */
[----:B------:R-:W3:Y:S01]  /*0070*/  S2R R2, SR_TID.X ;  /* 0x0000000000027919 */ /* 0x000ee20000002100 */
[----:B0-----:R-:W-:-:S04]  /*0080*/  MOV R6, UR4 ;  /* 0x0000000400067c02 */ /* 0x001fc80008000f00 */
[----:B------:R-:W-:Y:S02]  /*0090*/  ISETP.GE.AND P0, PT, R6, 0x1, PT ;  /* 0x000000010600780c */ /* 0x000fe40003f06270 */
[----:B-1----:R-:W-:Y:S02]  /*00a0*/  LEA R5, R5, R3, 0x4 ;  /* 0x0000000305057211 */ /* 0x002fe400078e20ff */
[----:B---3--:R-:W-:-:S09]  /*00b0*/  LEA R4, R10, R2, 0x4 ;  /* 0x000000020a047211 */ /* 0x008fd200078e20ff */
[----:B--2---:R-:W-:Y:S05]  /*00c0*/  @!P0 BRA `(.L_x_0) ;  /* 0x0000000400348947 */ /* 0x004fea0003800000 */
[----:B------:R-:W0:Y:S01]  /*00d0*/  S2UR UR6, SR_CgaCtaId ;  /* 0x00000000000679c3 */ /* 0x000e220000008800 */
[----:B------:R-:W-:Y:S01]  /*00e0*/  UMOV UR4, 0x400 ;  /* 0x0000040000047882 */ /* 0x000fe20000000000 */
[----:B------:R-:W-:Y:S01]  /*00f0*/  IADD3 R8, PT, PT, R6, 0xf, RZ ;  /* 0x0000000f06087810 */ /* 0x000fe20007ffe0ff */
[----:B------:R-:W-:Y:S01]  /*0100*/  UIADD3 UR5, UPT, UPT, UR4, 0x400, URZ ;  /* 0x0000040004057890 */ /* 0x000fe2000fffe0ff */
[-CC-:B------:R-:W-:Y:S01]  /*0110*/  IMAD R7, R3, R6.reuse, R2.reuse ;  /* 0x0000000603077224 */ /* 0x180fe200078e0202 */
[----:B------:R-:W-:Y:S01]  /*0120*/  MOV R25, RZ ;  /* 0x000000ff00197202 */ /* 0x000fe20000000f00 */
[----:B------:R-:W-:Y:S01]  /*0130*/  IMAD R18, R5, R6, R2 ;  /* 0x0000000605127224 */ /* 0x000fe200078e0202 */
[----:B------:R-:W-:Y:S01]  /*0140*/  SHF.R.U32.HI R8, RZ, 0x4, R8 ;  /* 0x00000004ff087819 */ /* 0x000fe20000011608 */
[----:B------:R-:W1:Y:S01]  /*0150*/  LDC R0, c[0x0][0x398] ;  /* 0x0000e600ff007b82 */ /* 0x000e620000000800 */
[----:B------:R-:W-:Y:S02]  /*0160*/  IMAD R7, R10, 0x10, R7 ;  /* 0x000000100a077824 */ /* 0x000fe400078e0207 */
[----:B------:R-:W-:-:S05]  /*0170*/  IADD3 R19, PT, PT, -R8, RZ, RZ ;  /* 0x000000ff08137210 */ /* 0x000fca0007ffe1ff */
[----:B------:R-:W2:Y:S01]  /*0180*/  LDC.64 R22, c[0x0][0x380] ;  /* 0x0000e000ff167b82 */ /* 0x000ea20000000a00 */
[----:B0-----:R-:W-:Y:S02]  /*0190*/  ULEA UR5, UR6, UR5, 0x18 ;  /* 0x0000000506057291 */ /* 0x001fe4000f8ec0ff */
[----:B------:R-:W-:-:S04]  /*01a0*/  ULEA UR4, UR6, UR4, 0x18 ;  /* 0x0000000406047291 */ /* 0x000fc8000f8ec0ff */
[----:B------:R-:W-:Y:S02]  /*01b0*/  LEA R16, R2, UR5, 0x2 ;  /* 0x0000000502107c11 */ /* 0x000fe4000f8e10ff */
[----:B------:R-:W-:-:S03]  /*01c0*/  LEA R17, R3, UR4, 0x6 ;  /* 0x0000000403117c11 */ /* 0x000fc6000f8e30ff */
[----:B------:R-:W-:Y:S01]  /*01d0*/  IMAD R21, R3, 0x40, R16 ;  /* 0x0000004003157824 */ /* 0x000fe200078e0210 */
[----:B------:R-:W-:-:S07]  /*01e0*/  LEA R20, R2, R17, 0x2 ;  /* 0x0000001102147211 */ /* 0x000fce00078e10ff */
.L_x_1:
[----:B-1----:R-:W-:Y:S01]  /*01f0*/  MOV R6, R0 ;  /* 0x0000000000067202 */ /* 0x002fe20000000f00 */
[----:B------:R-:W-:Y:S01]  /*0200*/  HFMA2 R29, -RZ, RZ, 0, 0 ;  /* 0x00000000ff1d7431 */ /* 0x000fe200000001ff */
[----:B------:R-:W-:Y:S02]  /*0210*/  VIMNMX R9, PT, PT, R4, R3, !PT ;  /* 0x0000000304097248 */ /* 0x000fe40007fe0100 */
[-C--:B------:R-:W-:Y:S02]  /*0220*/  ISETP.GE.AND P0, PT, R2, R6.reuse, PT ;  /* 0x000000060200720c */ /* 0x080fe40003f06270 */
[-C--:B------:R-:W-:Y:S01]  /*0230*/  ISETP.GE.AND P1, PT, R9, R6.reuse, PT ;  /* 0x000000060900720c */ /* 0x080fe20003f26270 */
[----:B--2---:R-:W-:Y:S01]  /*0240*/  IMAD.WIDE R8, R18, 0x4, R22 ;  /* 0x0000000412087825 */ /* 0x004fe200078e0216 */
[----:B------:R-:W-:Y:S02]  /*0250*/  ISETP.GE.U32.OR P0, PT, R5, R6, P0 ;  /* 0x000000060500720c */ /* 0x000fe40000706470 */
[----:B------:R-:W-:-:S09]  /*0260*/  MOV R24, RZ ;  /* 0x000000ff00187202 */ /* 0x000fd20000000f00 */
[----:B------:R-:W0:Y:S02]  /*0270*/  @!P1 LDC.64 R10, c[0x0][0x388] ;  /* 0x0000e200ff0a9b82 */ /* 0x000e240000000a00 */
[----:B------:R-:W2:Y:S01]  /*0280*/  @!P0 LDG.E R29, desc[UR8][R8.64] ;  /* 0x00000008081d8981 */ /* 0x000ea2000c1e1900 */
[----:B0-----:R-:W-:-:S05]  /*0290*/  @!P1 IMAD.WIDE R10, R7, 0x4, R10 ;  /* 0x00000004070a9825 */ /* 0x001fca00078e020a */
[----:B------:R-:W3:Y:S01]  /*02a0*/  @!P1 LDG.E R24, desc[UR8][R10.64] ;  /* 0x000000080a189981 */ /* 0x000ee2000c1e1900 */
[----:B------:R-:W-:-:S05]  /*02b0*/  VIADD R19, R19, 0x1 ;  /* 0x0000000113137836 */ /* 0x000fca0000000000 */
[----:B------:R-:W-:Y:S02]  /*02c0*/  ISETP.NE.AND P0, PT, R19, RZ, PT ;  /* 0x000000ff1300720c */ /* 0x000fe40003f05270 */
[----:B------:R-:W-:Y:S02]  /*02d0*/  IADD3 R3, PT, PT, R3, 0x10, RZ ;  /* 0x0000001003037810 */ /* 0x000fe40007ffe0ff */
[----:B------:R-:W-:Y:S02]  /*02e0*/  IADD3 R18, PT, PT, R18, 0x10, RZ ;  /* 0x0000001012127810 */ /* 0x000fe40007ffe0ff */
[----:B------:R-:W-:Y:S02]  /*02f0*/  IADD3 R2, PT, PT, R2, 0x10, RZ ;  /* 0x0000001002027810 */ /* 0x000fe40007ffe0ff */
[----:B------:R-:W-:Y:S01]  /*0300*/  LEA R7, R6, R7, 0x4 ;  /* 0x0000000706077211 */ /* 0x000fe200078e20ff */
[----:B--2---:R-:W-:Y:S04]  /*0310*/  STS [R20], R29 ;  /* 0x0000001d14007388 */ /* 0x004fe80000000800 */
[----:B---3--:R-:W-:Y:S01]  /*0320*/  STS [R21], R24 ;  /* 0x0000001815007388 */ /* 0x008fe20000000800 */
[----:B------:R-:W-:Y:S06]  /*0330*/  BAR.SYNC.DEFER_BLOCKING 0x0 ;  /* 0x0000000000007b1d */ /* 0x000fec0000010000 */
[----:B------:R-:W-:Y:S04]  /*0340*/  LDS R26, [R16] ;  /* 0x00000000101a7984 */ /* 0x000fe80000000800 */
[----:B------:R-:W0:Y:S04]  /*0350*/  LDS.128 R12, [R17] ;  /* 0x00000000110c7984 */ /* 0x000e280000000c00 */
[----:B------:R-:W1:Y:S04]  /*0360*/  LDS R28, [R16+0x40] ;  /* 0x00004000101c7984 */ /* 0x000e680000000800 */
[----:B------:R-:W2:Y:S04]  /*0370*/  LDS R27, [R16+0x80] ;  /* 0x00008000101b7984 */ /* 0x000ea80000000800 */
[----:B------:R-:W-:Y:S04]  /*0380*/  LDS.128 R8, [R17+0x10] ;  /* 0x0000100011087984 */ /* 0x000fe80000000c00 */
[----:B------:R-:W-:Y:S01]  /*0390*/  LDS R24, [R16+0x140] ;  /* 0x0001400010187984 */ /* 0x000fe20000000800 */
[----:B0-----:R-:W-:-:S03]  /*03a0*/  FFMA R26, R12, R26, R25 ;  /* 0x0000001a0c1a7223 */ /* 0x001fc60000000019 */
[----:B------:R-:W0:Y:S01]  /*03b0*/  LDS R12, [R16+0xc0] ;  /* 0x0000c000100c7984 */ /* 0x000e220000000800 */
[----:B-1----:R-:W-:-:S03]  /*03c0*/  FFMA R26, R28, R13, R26 ;  /* 0x0000000d1c1a7223 */ /* 0x002fc6000000001a */
[----:B------:R-:W1:Y:S04]  /*03d0*/  LDS R13, [R16+0x100] ;  /* 0x00010000100d7984 */ /* 0x000e680000000800 */
[----:B------:R-:W3:Y:S01]  /*03e0*/  LDS R25, [R16+0x180] ;  /* 0x0001800010197984 */ /* 0x000ee20000000800 */
[----:B--2---:R-:W-:-:S04]  /*03f0*/  FFMA R27, R27, R14, R26 ;  /* 0x0000000e1b1b7223 */ /* 0x004fc8000000001a */
[----:B0-----:R-:W-:Y:S02]  /*0400*/  FFMA R15, R12, R15, R27 ;  /* 0x0000000f0c0f7223 */ /* 0x001fe4000000001b */
[----:B------:R-:W-:Y:S02]  /*0410*/  LDS R27, [R16+0x200] ;  /* 0x00020000101b7984 */ /* 0x000fe40000000800 */
[----:B-1----:R-:W-:Y:S02]  /*0420*/  FFMA R13, R8, R13, R15 ;  /* 0x0000000d080d7223 */ /* 0x002fe4000000000f */
[----:B------:R-:W0:Y:S02]  /*0430*/  LDS R8, [R16+0x1c0] ;  /* 0x0001c00010087984 */ /* 0x000e240000000800 */
[----:B------:R-:W-:Y:S02]  /*0440*/  FFMA R26, R24, R9, R13 ;  /* 0x00000009181a7223 */ /* 0x000fe4000000000d */
[----:B------:R-:W1:Y:S04]  /*0450*/  LDS.128 R12, [R17+0x20] ;  /* 0x00002000110c7984 */ /* 0x000e680000000c00 */
[----:B------:R-:W2:Y:S01]  /*0460*/  LDS R24, [R16+0x240] ;  /* 0x0002400010187984 */ /* 0x000ea20000000800 */
[----:B---3--:R-:W-:-:S03]  /*0470*/  FFMA R9, R25, R10, R26 ;  /* 0x0000000a19097223 */ /* 0x008fc6000000001a */
[----:B------:R-:W3:Y:S01]  /*0480*/  LDS R25, [R16+0x280] ;  /* 0x0002800010197984 */ /* 0x000ee20000000800 */
[----:B0-----:R-:W-:-:S04]  /*0490*/  FFMA R9, R8, R11, R9 ;  /* 0x0000000b08097223 */ /* 0x001fc80000000009 */
[----:B-1----:R-:W-:Y:S02]  /*04a0*/  FFMA R9, R12, R27, R9 ;  /* 0x0000001b0c097223 */ /* 0x002fe40000000009 */
[----:B------:R-:W0:Y:S02]  /*04b0*/  LDS R12, [R16+0x2c0] ;  /* 0x0002c000100c7984 */ /* 0x000e240000000800 */
[----:B--2---:R-:W-:Y:S02]  /*04c0*/  FFMA R24, R24, R13, R9 ;  /* 0x0000000d18187223 */ /* 0x004fe40000000009 */
[----:B------:R-:W-:Y:S04]  /*04d0*/  LDS R13, [R16+0x300] ;  /* 0x00030000100d7984 */ /* 0x000fe80000000800 */
[----:B------:R-:W1:Y:S01]  /*04e0*/  LDS.128 R8, [R17+0x30] ;  /* 0x0000300011087984 */ /* 0x000e620000000c00 */
[----:B---3--:R-:W-:-:S03]  /*04f0*/  FFMA R25, R25, R14, R24 ;  /* 0x0000000e19197223 */ /* 0x008fc60000000018 */
[----:B------:R-:W2:Y:S04]  /*0500*/  LDS R27, [R16+0x340] ;  /* 0x00034000101b7984 */ /* 0x000ea80000000800 */
[----:B------:R-:W3:Y:S04]  /*0510*/  LDS R24, [R16+0x380] ;  /* 0x0003800010187984 */ /* 0x000ee80000000800 */
[----:B------:R-:W4:Y:S01]  /*0520*/  LDS R14, [R16+0x3c0] ;  /* 0x0003c000100e7984 */ /* 0x000f220000000800 */
[----:B0-----:R-:W-:-:S04]  /*0530*/  FFMA R15, R12, R15, R25 ;  /* 0x0000000f0c0f7223 */ /* 0x001fc80000000019 */
[----:B-1----:R-:W-:-:S04]  /*0540*/  FFMA R8, R8, R13, R15 ;  /* 0x0000000d08087223 */ /* 0x002fc8000000000f */
[----:B--2---:R-:W-:-:S04]  /*0550*/  FFMA R9, R27, R9, R8 ;  /* 0x000000091b097223 */ /* 0x004fc80000000008 */
[----:B---3--:R-:W-:-:S04]  /*0560*/  FFMA R9, R24, R10, R9 ;  /* 0x0000000a18097223 */ /* 0x008fc80000000009 */
[----:B----4-:R-:W-:Y:S01]  /*0570*/  FFMA R25, R14, R11, R9 ;  /* 0x0000000b0e197223 */ /* 0x010fe20000000009 */
[----:B------:R-:W-:Y:S06]  /*0580*/  BAR.SYNC.DEFER_BLOCKING 0x0 ;  /* 0x0000000000007b1d */ /* 0x000fec0000010000 */
[----:B------:R-:W-:Y:S05]  /*0590*/  @P0 BRA `(.L_x_1) ;  /* 0xfffffffc00140947 */ /* 0x000fea000383ffff */
.L_x_0:
[----:B------:R-:W-:-:S04]  /*05a0*/  VIMNMX R3, PT, PT, R5, R4, !PT ;  /* 0x0000000405037248 */ /* 0x000fc80007fe0100 */
[----:B------:R-:W-:-:S13]  /*05b0*/  ISETP.GE.AND P0, PT, R3, R6, PT ;  /* 0x000000060300720c */ /* 0x000fda0003f06270 */
[----:B------:R-:W-:Y:S05]  /*05c0*/  @P0 EXIT ;  /* 0x000000000000094d */ /* 0x000fea0003800000 */
[----:B------:R-:W0:Y:S01]  /*05d0*/  LDC.64 R2, c[0x0][0x390] ;  /* 0x0000e400ff027b82 */ /* 0x000e220000000a00 */
[----:B------:R-:W-:-:S04]  /*05e0*/  IMAD R5, R5, R6, R4 ;  /* 0x0000000605057224 */ /* 0x000fc800078e0204 */
[----:B0-----:R-:W-:-:S05]  /*05f0*/  IMAD.WIDE R2, R5, 0x4, R2 ;  /* 0x0000000405027825 */ /* 0x001fca00078e0202 */
[----:B------:R-:W-:Y:S01]  /*0600*/  STG.E desc[UR8][R2.64], R25 ;  /* 0x0000001902007986 */ /* 0x000fe2000c101908 */
[----:B------:R-:W-:Y:S05]  /*0610*/  EXIT ;  /* 0x000000000000794d */ /* 0x000fea0003800000 */
.L_x_2:
[----:B------:R-:W-:-:S00]  /*0620*/  BRA `(.L_x_2) ;  /* 0xfffffffc00fc7947 */ /* 0x000fc0000383ffff */
[----:B------:R-:W-:-:S00]  /*0630*/  NOP ;  /* 0x0000000000007918 */ /* 0x000fc00000000000 */
        /* <DEDUP_REMOVED lines=12> */
.L_x_3:


//--------------------- .nv.shared._Z15matrixMulKernelPfS_S_i --------------------------
	.section	.nv.shared._Z15matrixMulKernelPfS_S_i,"aw",@nobits
	.sectionflags	@""
	.align	4
.nv.shared._Z15matrixMulKernelPfS_S_i:
	.zero		3072


//--------------------- .nv.shared.reserved.0     --------------------------
	.section	.nv.shared.reserved.0,"aw",@nobits
	.weak		__nv_reservedSMEM_offset_0_alias
	.size		__nv_reservedSMEM_offset_0_alias, 0, 64
	.other		__nv_reservedSMEM_offset_0_alias,@"STO_CUDA_RESERVED_SHARED STV_DEFAULT"
__nv_reservedSMEM_offset_0_alias:
	.zero		0
	.zero		64


//--------------------- .nv.constant0._Z15matrixMulKernelPfS_S_i --------------------------
	.section	.nv.constant0._Z15matrixMulKernelPfS_S_i,"a",@progbits
	.sectionflags	@""
	.align	4
.nv.constant0._Z15matrixMulKernelPfS_S_i:
	.zero		924


//--------------------- SYMBOLS --------------------------

	.type		.nv.reservedSmem.offset0,@object
	.size		.nv.reservedSmem.offset0,0x4
	.type		.nv.reservedSmem.cap,@object
	.size		.nv.reservedSmem.cap,0x4
